	.headerflags	@"EF_CUDA_TEXMODE_UNIFIED EF_CUDA_64BIT_ADDRESS EF_CUDA_ACCELERATORS EF_CUDA_SM90 EF_CUDA_VIRTUAL_SM(EF_CUDA_SM90)"
	.elftype	@"ET_EXEC"


//--------------------- .nv.info                  --------------------------
	.section	.nv.info,"",@"SHT_CUDA_INFO"
	.align	4


	//----- nvinfo : EIATTR_REGCOUNT
	.align		4
        /*0000*/ 	.byte	0x04, 0x2f
        /*0002*/ 	.short	(.L_1 - .L_0)
	.align		4
.L_0:
        /*0004*/ 	.word	index@(triton_poi_fused__to_copy_add_arange_clamp_mul_sub_38)
        /*0008*/ 	.word	0x0000000a


	//----- nvinfo : EIATTR_MIN_STACK_SIZE
	.align		4
.L_1:
        /*000c*/ 	.byte	0x04, 0x12
        /*000e*/ 	.short	(.L_3 - .L_2)
	.align		4
.L_2:
        /*0010*/ 	.word	index@(triton_poi_fused__to_copy_add_arange_clamp_mul_sub_38)
        /*0014*/ 	.word	0x00000000


	//----- nvinfo : EIATTR_FRAME_SIZE
	.align		4
.L_3:
        /*0018*/ 	.byte	0x04, 0x11
        /*001a*/ 	.short	(.L_5 - .L_4)
	.align		4
.L_4:
        /*001c*/ 	.word	index@(triton_poi_fused__to_copy_add_arange_clamp_mul_sub_38)
        /*0020*/ 	.word	0x00000000


	//----- nvinfo : EIATTR_MIN_STACK_SIZE
	.align		4
.L_5:
        /*0024*/ 	.byte	0x04, 0x12
        /*0026*/ 	.short	(.L_7 - .L_6)
	.align		4
.L_6:
        /*0028*/ 	.word	index@(triton_poi_fused__to_copy_add_arange_clamp_mul_sub_38)
        /*002c*/ 	.word	0x00000000
.L_7:


//--------------------- .nv.info.triton_poi_fused__to_copy_add_arange_clamp_mul_sub_38 --------------------------
	.section	.nv.info.triton_poi_fused__to_copy_add_arange_clamp_mul_sub_38,"",@"SHT_CUDA_INFO"
	.sectionflags	@""
	.align	4


	//----- nvinfo : EIATTR_CUDA_API_VERSION
	.align		4
        /*0000*/ 	.byte	0x04, 0x37
        /*0002*/ 	.short	(.L_9 - .L_8)
.L_8:
        /*0004*/ 	.word	0x0000007c


	//----- nvinfo : EIATTR_KPARAM_INFO
	.align		4
.L_9:
        /*0008*/ 	.byte	0x04, 0x17
        /*000a*/ 	.short	(.L_11 - .L_10)
.L_10:
        /*000c*/ 	.word	0x00000000
        /*0010*/ 	.short	0x0001
        /*0012*/ 	.short	0x0008
        /*0014*/ 	.byte	0x00, 0xf0, 0x11, 0x00


	//----- nvinfo : EIATTR_KPARAM_INFO
	.align		4
.L_11:
        /*0018*/ 	.byte	0x04, 0x17
        /*001a*/ 	.short	(.L_13 - .L_12)
.L_12:
        /*001c*/ 	.word	0x00000000
        /*0020*/ 	.short	0x0000
        /*0022*/ 	.short	0x0000
        /*0024*/ 	.byte	0x00, 0xf4, 0x21, 0x00


	//----- nvinfo : EIATTR_SPARSE_MMA_MASK
	.align		4
.L_13:
        /*0028*/ 	.byte	0x03, 0x50
        /*002a*/ 	.short	0x0000


	//----- nvinfo : EIATTR_MAXREG_COUNT
	.align		4
        /*002c*/ 	.byte	0x03, 0x1b
        /*002e*/ 	.short	0x00ff


	//----- nvinfo : EIATTR_EXIT_INSTR_OFFSETS
	.align		4
        /*0030*/ 	.byte	0x04, 0x1c
        /*0032*/ 	.short	(.L_15 - .L_14)


	//   ....[0]....
.L_14:
        /*0034*/ 	.word	0x00000110


	//   ....[1]....
        /*0038*/ 	.word	0x00000140


	//----- nvinfo : EIATTR_REQNTID
	.align		4
.L_15:
        /*003c*/ 	.byte	0x04, 0x10
        /*003e*/ 	.short	(.L_17 - .L_16)
.L_16:
        /*0040*/ 	.word	0x00000020
        /*0044*/ 	.word	0x00000001
        /*0048*/ 	.word	0x00000001


	//----- nvinfo : EIATTR_CBANK_PARAM_SIZE
	.align		4
.L_17:
        /*004c*/ 	.byte	0x03, 0x19
        /*004e*/ 	.short	0x000c


	//----- nvinfo : EIATTR_PARAM_CBANK
	.align		4
        /*0050*/ 	.byte	0x04, 0x0a
        /*0052*/ 	.short	(.L_19 - .L_18)
	.align		4
.L_18:
        /*0054*/ 	.word	index@(.nv.constant0.triton_poi_fused__to_copy_add_arange_clamp_mul_sub_38)
        /*0058*/ 	.short	0x0210
        /*005a*/ 	.short	0x000c


	//----- nvinfo : EIATTR_SW_WAR
	.align		4
.L_19:
        /*005c*/ 	.byte	0x04, 0x36
        /*005e*/ 	.short	(.L_21 - .L_20)
.L_20:
        /*0060*/ 	.word	0x00000008
.L_21:


//--------------------- .nv.callgraph             --------------------------
	.section	.nv.callgraph,"",@"SHT_CUDA_CALLGRAPH"
	.align	4
	.sectionentsize	8
	.align		4
        /*0000*/ 	.word	0x00000000
	.align		4
        /*0004*/ 	.word	0xffffffff
	.align		4
        /*0008*/ 	.word	0x00000000
	.align		4
        /*000c*/ 	.word	0xfffffffe
	.align		4
        /*0010*/ 	.word	0x00000000
	.align		4
        /*0014*/ 	.word	0xfffffffd
	.align		4
        /*0018*/ 	.word	0x00000000
	.align		4
        /*001c*/ 	.word	0xfffffffc


//--------------------- .text.triton_poi_fused__to_copy_add_arange_clamp_mul_sub_38 --------------------------
	.section	.text.triton_poi_fused__to_copy_add_arange_clamp_mul_sub_38,"ax",@progbits
	.align	128
        .global         triton_poi_fused__to_copy_add_arange_clamp_mul_sub_38
        .type           triton_poi_fused__to_copy_add_arange_clamp_mul_sub_38,@function
        .size           triton_poi_fused__to_copy_add_arange_clamp_mul_sub_38,(.L_x_1 - triton_poi_fused__to_copy_add_arange_clamp_mul_sub_38)
        .other          triton_poi_fused__to_copy_add_arange_clamp_mul_sub_38,@"STO_CUDA_ENTRY STV_DEFAULT"
triton_poi_fused__to_copy_add_arange_clamp_mul_sub_38:
.text.triton_poi_fused__to_copy_add_arange_clamp_mul_sub_38:
[----:B------:R-:W0:Y:S02]  /*0000*/  LDC R1, c[0x0][0x28] ;  /* 0x00000a00ff017b82 */ /* 0x000e240000000800 */
[----:B------:R-:W1:Y:S01]  /*0010*/  S2R R6, SR_TID.X ;  /* 0x0000000000067919 */ /* 0x000e620000002100 */
[----:B------:R-:W-:Y:S01]  /*0020*/  IMAD.MOV.U32 R3, RZ, RZ, 0x3e800000 ;  /* 0x3e800000ff037424 */ /* 0x000fe200078e00ff */
[----:B------:R-:W2:Y:S01]  /*0030*/  S2R R5, SR_CTAID.X ;  /* 0x0000000000057919 */ /* 0x000ea20000002500 */
[C---:B-1----:R-:W-:Y:S02]  /*0040*/  LOP3.LUT R0, R6.reuse, 0x7, RZ, 0xc0, !PT ;  /* 0x0000000706007812 */ /* 0x042fe400078ec0ff */
[----:B------:R-:W-:-:S03]  /*0050*/  LOP3.LUT P0, RZ, R6, 0x18, RZ, 0xc0, !PT ;  /* 0x0000001806ff7812 */ /* 0x000fc6000780c0ff */
[----:B--2---:R-:W-:-:S05]  /*0060*/  IMAD R5, R5, 0x8, R0 ;  /* 0x0000000805057824 */ /* 0x004fca00078e0200 */
[----:B------:R-:W-:Y:S02]  /*0070*/  I2FP.F32.S32 R0, R5 ;  /* 0x0000000500007245 */ /* 0x000fe40000201400 */
[----:B------:R-:W-:-:S03]  /*0080*/  ISETP.LT.AND P0, PT, R5, 0x8, !P0 ;  /* 0x000000080500780c */ /* 0x000fc60004701270 */
[----:B------:R-:W-:-:S04]  /*0090*/  FADD R0, R0, 0.5 ;  /* 0x3f00000000007421 */ /* 0x000fc80000000000 */
[----:B------:R-:W-:Y:S02]  /*00a0*/  FFMA R0, R0, R3, -0.5 ;  /* 0xbf00000000007423 */ /* 0x000fe40000000003 */
[----:B------:R-:W1:Y:S03]  /*00b0*/  LDC.64 R2, c[0x0][0x210] ;  /* 0x00008400ff027b82 */ /* 0x000e660000000a00 */
[----:B------:R-:W-:-:S04]  /*00c0*/  FMNMX R0, RZ, R0, !PT ;  /* 0x00000000ff007209 */ /* 0x000fc80007800000 */
[----:B------:R-:W2:Y:S02]  /*00d0*/  F2I.TRUNC.NTZ R4, R0 ;  /* 0x0000000000047305 */ /* 0x000ea4000020f100 */
[----:B--2---:R-:W-:Y:S01]  /*00e0*/  I2FP.F32.S32 R7, R4 ;  /* 0x0000000400077245 */ /* 0x004fe20000201400 */
[----:B-1----:R-:W-:-:S04]  /*00f0*/  IMAD.WIDE R2, R5, 0x4, R2 ;  /* 0x0000000405027825 */ /* 0x002fc800078e0202 */
[----:B------:R-:W-:Y:S01]  /*0100*/  FADD.SAT R7, R0, -R7 ;  /* 0x8000000700077221 */ /* 0x000fe20000002000 */
[----:B------:R-:W-:Y:S06]  /*0110*/  @!P0 EXIT ;  /* 0x000000000000894d */ /* 0x000fec0003800000 */
[----:B------:R-:W-:Y:S02]  /*0120*/  ULDC.64 UR4, c[0x0][0x208] ;  /* 0x0000820000047ab9 */ /* 0x000fe40000000a00 */
[----:B------:R-:W-:Y:S01]  /*0130*/  STG.E desc[UR4][R2.64], R7 ;  /* 0x0000000702007986 */ /* 0x000fe2000c101904 */
[----:B------:R-:W-:Y:S05]  /*0140*/  EXIT ;  /* 0x000000000000794d */ /* 0x000fea0003800000 */
.L_x_0:
[----:B------:R-:W-:-:S00]  /*0150*/  BRA `(.L_x_0) ;  /* 0xfffffffc00fc7947 */ /* 0x000fc0000383ffff */
[----:B------:R-:W-:-:S00]  /*0160*/  NOP ;  /* 0x0000000000007918 */ /* 0x000fc00000000000 */
        /* <DEDUP_REMOVED lines=9> */
.L_x_1:


//--------------------- .nv.constant0.triton_poi_fused__to_copy_add_arange_clamp_mul_sub_38 --------------------------
	.section	.nv.constant0.triton_poi_fused__to_copy_add_arange_clamp_mul_sub_38,"a",@progbits
	.sectionflags	@""
	.align	4
.nv.constant0.triton_poi_fused__to_copy_add_arange_clamp_mul_sub_38:
	.zero		540
